//
// Generated by NVIDIA NVVM Compiler
//
// Compiler Build ID: CL-36424714
// Cuda compilation tools, release 13.0, V13.0.88
// Based on NVVM 20.0.0
//

.version 9.0
.target sm_100
.address_size 64

	// .globl	_Z11dot_productPfS_S_
// _ZZ11dot_productPfS_S_E5cache has been demoted

.visible .entry _Z11dot_productPfS_S_(
	.param .u64 .ptr .align 1 _Z11dot_productPfS_S__param_0,
	.param .u64 .ptr .align 1 _Z11dot_productPfS_S__param_1,
	.param .u64 .ptr .align 1 _Z11dot_productPfS_S__param_2
)
{
	.reg .pred 	%p<7>;
	.reg .b32 	%r<18>;
	.reg .b32 	%f<14>;
	.reg .b64 	%rd<12>;
	// demoted variable
	.shared .align 4 .b8 _ZZ11dot_productPfS_S_E5cache[1024];
	ld.param.u64 	%rd3, [_Z11dot_productPfS_S__param_0];
	ld.param.u64 	%rd4, [_Z11dot_productPfS_S__param_1];
	ld.param.u64 	%rd5, [_Z11dot_productPfS_S__param_2];
	mov.u32 	%r1, %tid.x;
	mov.u32 	%r2, %ctaid.x;
	mov.u32 	%r17, %ntid.x;
	mad.lo.s32 	%r16, %r2, %r17, %r1;
	setp.gt.s32 	%p1, %r16, 2047;
	mov.f32 	%f13, 0f00000000;
	@%p1 bra 	$L__BB0_3;
	mov.u32 	%r11, %nctaid.x;
	mul.lo.s32 	%r5, %r17, %r11;
	cvta.to.global.u64 	%rd1, %rd3;
	cvta.to.global.u64 	%rd2, %rd4;
	mov.f32 	%f13, 0f00000000;
$L__BB0_2:
	mul.wide.s32 	%rd6, %r16, 4;
	add.s64 	%rd7, %rd1, %rd6;
	ld.global.f32 	%f6, [%rd7];
	add.s64 	%rd8, %rd2, %rd6;
	ld.global.f32 	%f7, [%rd8];
	fma.rn.f32 	%f13, %f6, %f7, %f13;
	add.s32 	%r16, %r16, %r5;
	setp.lt.s32 	%p2, %r16, 2048;
	@%p2 bra 	$L__BB0_2;
$L__BB0_3:
	shl.b32 	%r12, %r1, 2;
	mov.u32 	%r13, _ZZ11dot_productPfS_S_E5cache;
	add.s32 	%r8, %r13, %r12;
	st.shared.f32 	[%r8], %f13;
	bar.sync 	0;
	setp.lt.u32 	%p3, %r17, 2;
	@%p3 bra 	$L__BB0_7;
$L__BB0_4:
	shr.u32 	%r10, %r17, 1;
	setp.ge.u32 	%p4, %r1, %r10;
	@%p4 bra 	$L__BB0_6;
	shl.b32 	%r14, %r10, 2;
	add.s32 	%r15, %r8, %r14;
	ld.shared.f32 	%f8, [%r15];
	ld.shared.f32 	%f9, [%r8];
	add.f32 	%f10, %f8, %f9;
	st.shared.f32 	[%r8], %f10;
$L__BB0_6:
	bar.sync 	0;
	setp.gt.u32 	%p5, %r17, 3;
	mov.u32 	%r17, %r10;
	@%p5 bra 	$L__BB0_4;
$L__BB0_7:
	setp.ne.s32 	%p6, %r1, 0;
	@%p6 bra 	$L__BB0_9;
	ld.shared.f32 	%f11, [_ZZ11dot_productPfS_S_E5cache];
	cvta.to.global.u64 	%rd9, %rd5;
	mul.wide.u32 	%rd10, %r2, 4;
	add.s64 	%rd11, %rd9, %rd10;
	st.global.f32 	[%rd11], %f11;
$L__BB0_9:
	ret;

}


// ===== COMPILED SASS (sm_100) =====

	.target	sm_100

	.elftype	@"ET_EXEC"


//--------------------- .note.nv.tkinfo           --------------------------
	.section	.note.nv.tkinfo,"",@"SHT_NOTE"
	.sectionflags	@"SHF_NOTE_NV_TKINFO"
	.tkinfo
        /*0018*/ 	.word	0x00000002
        /*0030*/ 	.string	""
        /*0030*/ 	.string	"ptxas"
        /*0030*/ 	.string	"Cuda compilation tools, release 13.0, V13.0.88"
        /*0030*/ 	.string	"Build cuda_13.0.r13.0/compiler.36424714_0"
        /*0030*/ 	.string	"-arch sm_100 -m 64 "



//--------------------- .note.nv.cuinfo           --------------------------
	.section	.note.nv.cuinfo,"",@"SHT_NOTE"
	.sectionflags	@"SHF_NOTE_NV_CUINFO"
        /*0018*/ 	.short	0x0002
        /*001a*/ 	.short	0x0064
        /*001c*/ 	.short	0x0082
	.zero		2


//--------------------- .nv.info                  --------------------------
	.section	.nv.info,"",@"SHT_CUDA_INFO"
	.align	4


	//----- nvinfo : EIATTR_REGCOUNT
	.align		4
        /*0000*/ 	.byte	0x04, 0x2f
        /*0002*/ 	.short	(.L_1 - .L_0)
	.align		4
.L_0:
        /*0004*/ 	.word	index@(_Z11dot_productPfS_S_)
        /*0008*/ 	.word	0x00000012


	//----- nvinfo : EIATTR_FRAME_SIZE
	.align		4
.L_1:
        /*000c*/ 	.byte	0x04, 0x11
        /*000e*/ 	.short	(.L_3 - .L_2)
	.align		4
.L_2:
        /*0010*/ 	.word	index@(_Z11dot_productPfS_S_)
        /*0014*/ 	.word	0x00000000


	//----- nvinfo : EIATTR_MIN_STACK_SIZE
	.align		4
.L_3:
        /*0018*/ 	.byte	0x04, 0x12
        /*001a*/ 	.short	(.L_5 - .L_4)
	.align		4
.L_4:
        /*001c*/ 	.word	index@(_Z11dot_productPfS_S_)
        /*0020*/ 	.word	0x00000000
.L_5:


//--------------------- .nv.compat                --------------------------
	.section	.nv.compat,"",@"SHT_CUDA_COMPAT_INFO"
	.align	4
        /*0000*/ 	.byte	0x02, 0x09, 0x00, 0x00, 0x02, 0x02, 0x01, 0x00, 0x02, 0x05, 0x05, 0x00, 0x03, 0x07, 0x01, 0x01
        /*0010*/ 	.byte	0x02, 0x03, 0x00, 0x00, 0x02, 0x06, 0x01, 0x00, 0x04, 0x0b, 0x08, 0x00, 0x09, 0x00, 0x00, 0x00
        /*0020*/ 	.byte	0x00, 0x00, 0x00, 0x00


//--------------------- .nv.info._Z11dot_productPfS_S_ --------------------------
	.section	.nv.info._Z11dot_productPfS_S_,"",@"SHT_CUDA_INFO"
	.sectionflags	@""
	.align	4


	//----- nvinfo : EIATTR_CUDA_API_VERSION
	.align		4
        /*0000*/ 	.byte	0x04, 0x37
        /*0002*/ 	.short	(.L_7 - .L_6)
.L_6:
        /*0004*/ 	.word	0x00000082


	//----- nvinfo : EIATTR_KPARAM_INFO
	.align		4
.L_7:
        /*0008*/ 	.byte	0x04, 0x17
        /*000a*/ 	.short	(.L_9 - .L_8)
.L_8:
        /*000c*/ 	.word	0x00000000
        /*0010*/ 	.short	0x0002
        /*0012*/ 	.short	0x0010
        /*0014*/ 	.byte	0x00, 0xf5, 0x21, 0x00


	//----- nvinfo : EIATTR_KPARAM_INFO
	.align		4
.L_9:
        /*0018*/ 	.byte	0x04, 0x17
        /*001a*/ 	.short	(.L_11 - .L_10)
.L_10:
        /*001c*/ 	.word	0x00000000
        /*0020*/ 	.short	0x0001
        /*0022*/ 	.short	0x0008
        /*0024*/ 	.byte	0x00, 0xf5, 0x21, 0x00


	//----- nvinfo : EIATTR_KPARAM_INFO
	.align		4
.L_11:
        /*0028*/ 	.byte	0x04, 0x17
        /*002a*/ 	.short	(.L_13 - .L_12)
.L_12:
        /*002c*/ 	.word	0x00000000
        /*0030*/ 	.short	0x0000
        /*0032*/ 	.short	0x0000
        /*0034*/ 	.byte	0x00, 0xf5, 0x21, 0x00


	//----- nvinfo : EIATTR_SPARSE_MMA_MASK
	.align		4
.L_13:
        /*0038*/ 	.byte	0x03, 0x50
        /*003a*/ 	.short	0x0000


	//----- nvinfo : EIATTR_MAXREG_COUNT
	.align		4
        /*003c*/ 	.byte	0x03, 0x1b
        /*003e*/ 	.short	0x00ff


	//----- nvinfo : EIATTR_NUM_BARRIERS
	.align		4
        /*0040*/ 	.byte	0x02, 0x4c
        /*0042*/ 	.byte	0x01
	.zero		1


	//----- nvinfo : EIATTR_MERCURY_ISA_VERSION
	.align		4
        /*0044*/ 	.byte	0x03, 0x5f
        /*0046*/ 	.short	0x0101


	//----- nvinfo : EIATTR_VRC_CTA_INIT_COUNT
	.align		4
        /*0048*/ 	.byte	0x02, 0x4a
	.zero		1
	.zero		1


	//----- nvinfo : EIATTR_EXIT_INSTR_OFFSETS
	.align		4
        /*004c*/ 	.byte	0x04, 0x1c
        /*004e*/ 	.short	(.L_15 - .L_14)


	//   ....[0]....
.L_14:
        /*0050*/ 	.word	0x000002d0


	//   ....[1]....
        /*0054*/ 	.word	0x00000350


	//----- nvinfo : EIATTR_CRS_STACK_SIZE
	.align		4
.L_15:
        /*0058*/ 	.byte	0x04, 0x1e
        /*005a*/ 	.short	(.L_17 - .L_16)
.L_16:
        /*005c*/ 	.word	0x00000000


	//----- nvinfo : EIATTR_CBANK_PARAM_SIZE
	.align		4
.L_17:
        /*0060*/ 	.byte	0x03, 0x19
        /*0062*/ 	.short	0x0018


	//----- nvinfo : EIATTR_PARAM_CBANK
	.align		4
        /*0064*/ 	.byte	0x04, 0x0a
        /*0066*/ 	.short	(.L_19 - .L_18)
	.align		4
.L_18:
        /*0068*/ 	.word	index@(.nv.constant0._Z11dot_productPfS_S_)
        /*006c*/ 	.short	0x0380
        /*006e*/ 	.short	0x0018


	//----- nvinfo : EIATTR_SW_WAR
	.align		4
.L_19:
        /*0070*/ 	.byte	0x04, 0x36
        /*0072*/ 	.short	(.L_21 - .L_20)
.L_20:
        /*0074*/ 	.word	0x00000008
.L_21:


//--------------------- .nv.callgraph             --------------------------
	.section	.nv.callgraph,"",@"SHT_CUDA_CALLGRAPH"
	.align	4
	.sectionentsize	8
	.align		4
        /*0000*/ 	.word	0x00000000
	.align		4
        /*0004*/ 	.word	0xffffffff
	.align		4
        /*0008*/ 	.word	0x00000000
	.align		4
        /*000c*/ 	.word	0xfffffffe
	.align		4
        /*0010*/ 	.word	0x00000000
	.align		4
        /*0014*/ 	.word	0xfffffffd
	.align		4
        /*0018*/ 	.word	0x00000000
	.align		4
        /*001c*/ 	.word	0xfffffffc


//--------------------- .text._Z11dot_productPfS_S_ --------------------------
	.section	.text._Z11dot_productPfS_S_,"ax",@progbits
	.align	128
        .global         _Z11dot_productPfS_S_
        .type           _Z11dot_productPfS_S_,@function
        .size           _Z11dot_productPfS_S_,(.L_x_6 - _Z11dot_productPfS_S_)
        .other          _Z11dot_productPfS_S_,@"STO_CUDA_ENTRY STV_DEFAULT"
_Z11dot_productPfS_S_:
.text._Z11dot_productPfS_S_:
[----:B------:R-:W-:Y:S01]  /*0000*/  LDC R1, c[0x0][0x37c] ;  /* 0x0000df00ff017b82 */ /* 0x000fe20000000800 */
[----:B------:R-:W0:Y:S01]  /*0010*/  S2R R12, SR_TID.X ;  /* 0x00000000000c7919 */ /* 0x000e220000002100 */
[----:B------:R-:W1:Y:S01]  /*0020*/  LDCU UR4, c[0x0][0x360] ;  /* 0x00006c00ff0477ac */ /* 0x000e620008000800 */
[----:B------:R-:W-:Y:S01]  /*0030*/  BSSY.RECONVERGENT B0, `(.L_x_0) ;  /* 0x0000015000007945 */ /* 0x000fe20003800200 */
[----:B------:R-:W-:Y:S01]  /*0040*/  IMAD.MOV.U32 R11, RZ, RZ, RZ ;  /* 0x000000ffff0b7224 */ /* 0x000fe200078e00ff */
[----:B------:R-:W0:Y:S01]  /*0050*/  S2R R13, SR_CTAID.X ;  /* 0x00000000000d7919 */ /* 0x000e220000002500 */
[----:B------:R-:W2:Y:S01]  /*0060*/  LDCU.64 UR6, c[0x0][0x358] ;  /* 0x00006b00ff0677ac */ /* 0x000ea20008000a00 */
[----:B-1----:R-:W-:Y:S02]  /*0070*/  IMAD.U32 R10, RZ, RZ, UR4 ;  /* 0x00000004ff0a7e24 */ /* 0x002fe4000f8e00ff */
[----:B0-----:R-:W-:-:S05]  /*0080*/  IMAD R0, R13, UR4, R12 ;  /* 0x000000040d007c24 */ /* 0x001fca000f8e020c */
[----:B------:R-:W-:-:S13]  /*0090*/  ISETP.GT.AND P0, PT, R0, 0x7ff, PT ;  /* 0x000007ff0000780c */ /* 0x000fda0003f04270 */
[----:B--2---:R-:W-:Y:S05]  /*00a0*/  @P0 BRA `(.L_x_1) ;  /* 0x0000000000340947 */ /* 0x004fea0003800000 */
[----:B------:R-:W0:Y:S01]  /*00b0*/  LDC.64 R6, c[0x0][0x380] ;  /* 0x0000e000ff067b82 */ /* 0x000e220000000a00 */
[----:B------:R-:W1:Y:S01]  /*00c0*/  LDCU UR4, c[0x0][0x370] ;  /* 0x00006e00ff0477ac */ /* 0x000e620008000800 */
[----:B------:R-:W-:-:S06]  /*00d0*/  HFMA2 R11, -RZ, RZ, 0, 0 ;  /* 0x00000000ff0b7431 */ /* 0x000fcc00000001ff */
[----:B------:R-:W2:Y:S01]  /*00e0*/  LDC.64 R8, c[0x0][0x388] ;  /* 0x0000e200ff087b82 */ /* 0x000ea20000000a00 */
[----:B-1----:R-:W-:-:S07]  /*00f0*/  IMAD R15, R10, UR4, RZ ;  /* 0x000000040a0f7c24 */ /* 0x002fce000f8e02ff */
.L_x_2:
[----:B0-----:R-:W-:-:S04]  /*0100*/  IMAD.WIDE R2, R0, 0x4, R6 ;  /* 0x0000000400027825 */ /* 0x001fc800078e0206 */
[----:B--2---:R-:W-:Y:S02]  /*0110*/  IMAD.WIDE R4, R0, 0x4, R8 ;  /* 0x0000000400047825 */ /* 0x004fe400078e0208 */
[----:B------:R-:W2:Y:S04]  /*0120*/  LDG.E R2, desc[UR6][R2.64] ;  /* 0x0000000602027981 */ /* 0x000ea8000c1e1900 */
[----:B------:R-:W2:Y:S01]  /*0130*/  LDG.E R4, desc[UR6][R4.64] ;  /* 0x0000000604047981 */ /* 0x000ea2000c1e1900 */
[----:B------:R-:W-:-:S05]  /*0140*/  IMAD.IADD R0, R15, 0x1, R0 ;  /* 0x000000010f007824 */ /* 0x000fca00078e0200 */
[----:B------:R-:W-:Y:S01]  /*0150*/  ISETP.GE.AND P0, PT, R0, 0x800, PT ;  /* 0x000008000000780c */ /* 0x000fe20003f06270 */
[----:B--2---:R-:W-:-:S12]  /*0160*/  FFMA R11, R2, R4, R11 ;  /* 0x00000004020b7223 */ /* 0x004fd8000000000b */
[----:B------:R-:W-:Y:S05]  /*0170*/  @!P0 BRA `(.L_x_2) ;  /* 0xfffffffc00e08947 */ /* 0x000fea000383ffff */
.L_x_1:
[----:B------:R-:W-:Y:S05]  /*0180*/  BSYNC.RECONVERGENT B0 ;  /* 0x0000000000007941 */ /* 0x000fea0003800200 */
.L_x_0:
[----:B------:R-:W0:Y:S01]  /*0190*/  S2UR UR5, SR_CgaCtaId ;  /* 0x00000000000579c3 */ /* 0x000e220000008800 */
[----:B------:R-:W-:Y:S01]  /*01a0*/  UMOV UR4, 0x400 ;  /* 0x0000040000047882 */ /* 0x000fe20000000000 */
[----:B------:R-:W-:Y:S02]  /*01b0*/  ISETP.GE.U32.AND P1, PT, R10, 0x2, PT ;  /* 0x000000020a00780c */ /* 0x000fe40003f26070 */
[----:B------:R-:W-:Y:S01]  /*01c0*/  ISETP.NE.AND P0, PT, R12, RZ, PT ;  /* 0x000000ff0c00720c */ /* 0x000fe20003f05270 */
[----:B0-----:R-:W-:-:S06]  /*01d0*/  ULEA UR4, UR5, UR4, 0x18 ;  /* 0x0000000405047291 */ /* 0x001fcc000f8ec0ff */
[----:B------:R-:W-:-:S05]  /*01e0*/  LEA R0, R12, UR4, 0x2 ;  /* 0x000000040c007c11 */ /* 0x000fca000f8e10ff */
[----:B------:R0:W-:Y:S01]  /*01f0*/  STS [R0], R11 ;  /* 0x0000000b00007388 */ /* 0x0001e20000000800 */
[----:B------:R-:W-:Y:S06]  /*0200*/  BAR.SYNC.DEFER_BLOCKING 0x0 ;  /* 0x0000000000007b1d */ /* 0x000fec0000010000 */
[----:B------:R-:W-:Y:S05]  /*0210*/  @!P1 BRA `(.L_x_3) ;  /* 0x00000000002c9947 */ /* 0x000fea0003800000 */
.L_x_4:
[----:B------:R-:W-:-:S04]  /*0220*/  SHF.R.U32.HI R5, RZ, 0x1, R10 ;  /* 0x00000001ff057819 */ /* 0x000fc8000001160a */
[----:B------:R-:W-:-:S13]  /*0230*/  ISETP.GE.U32.AND P1, PT, R12, R5, PT ;  /* 0x000000050c00720c */ /* 0x000fda0003f26070 */
[----:B------:R-:W-:Y:S01]  /*0240*/  @!P1 LEA R2, R5, R0, 0x2 ;  /* 0x0000000005029211 */ /* 0x000fe200078e10ff */
[----:B------:R-:W-:Y:S05]  /*0250*/  @!P1 LDS R3, [R0] ;  /* 0x0000000000039984 */ /* 0x000fea0000000800 */
[----:B------:R-:W1:Y:S02]  /*0260*/  @!P1 LDS R2, [R2] ;  /* 0x0000000002029984 */ /* 0x000e640000000800 */
[----:B-1----:R-:W-:-:S05]  /*0270*/  @!P1 FADD R3, R2, R3 ;  /* 0x0000000302039221 */ /* 0x002fca0000000000 */
[----:B------:R1:W-:Y:S01]  /*0280*/  @!P1 STS [R0], R3 ;  /* 0x0000000300009388 */ /* 0x0003e20000000800 */
[----:B------:R-:W-:Y:S01]  /*0290*/  BAR.SYNC.DEFER_BLOCKING 0x0 ;  /* 0x0000000000007b1d */ /* 0x000fe20000010000 */
[----:B------:R-:W-:Y:S02]  /*02a0*/  ISETP.GT.U32.AND P1, PT, R10, 0x3, PT ;  /* 0x000000030a00780c */ /* 0x000fe40003f24070 */
[----:B------:R-:W-:-:S11]  /*02b0*/  MOV R10, R5 ;  /* 0x00000005000a7202 */ /* 0x000fd60000000f00 */
[----:B-1----:R-:W-:Y:S05]  /*02c0*/  @P1 BRA `(.L_x_4) ;  /* 0xfffffffc00d41947 */ /* 0x002fea000383ffff */
.L_x_3:
[----:B------:R-:W-:Y:S05]  /*02d0*/  @P0 EXIT ;  /* 0x000000000000094d */ /* 0x000fea0003800000 */
[----:B------:R-:W1:Y:S01]  /*02e0*/  S2UR UR5, SR_CgaCtaId ;  /* 0x00000000000579c3 */ /* 0x000e620000008800 */
[----:B------:R-:W-:-:S07]  /*02f0*/  UMOV UR4, 0x400 ;  /* 0x0000040000047882 */ /* 0x000fce0000000000 */
[----:B------:R-:W2:Y:S01]  /*0300*/  LDC.64 R2, c[0x0][0x390] ;  /* 0x0000e400ff027b82 */ /* 0x000ea20000000a00 */
[----:B-1----:R-:W-:Y:S01]  /*0310*/  ULEA UR4, UR5, UR4, 0x18 ;  /* 0x0000000405047291 */ /* 0x002fe2000f8ec0ff */
[----:B--2---:R-:W-:-:S08]  /*0320*/  IMAD.WIDE.U32 R2, R13, 0x4, R2 ;  /* 0x000000040d027825 */ /* 0x004fd000078e0002 */
[----:B------:R-:W1:Y:S04]  /*0330*/  LDS R5, [UR4] ;  /* 0x00000004ff057984 */ /* 0x000e680008000800 */
[----:B-1----:R-:W-:Y:S01]  /*0340*/  STG.E desc[UR6][R2.64], R5 ;  /* 0x0000000502007986 */ /* 0x002fe2000c101906 */
[----:B------:R-:W-:Y:S05]  /*0350*/  EXIT ;  /* 0x000000000000794d */ /* 0x000fea0003800000 */
.L_x_5:
[----:B------:R-:W-:-:S00]  /*0360*/  BRA `(.L_x_5) ;  /* 0xfffffffc00fc7947 */ /* 0x000fc0000383ffff */
[----:B------:R-:W-:-:S00]  /*0370*/  NOP ;  /* 0x0000000000007918 */ /* 0x000fc00000000000 */
        /* <DEDUP_REMOVED lines=8> */
.L_x_6:


//--------------------- .nv.shared._Z11dot_productPfS_S_ --------------------------
	.section	.nv.shared._Z11dot_productPfS_S_,"aw",@nobits
	.sectionflags	@""
	.align	4
.nv.shared._Z11dot_productPfS_S_:
	.zero		2048


//--------------------- .nv.shared.reserved.0     --------------------------
	.section	.nv.shared.reserved.0,"aw",@nobits
	.weak		__nv_reservedSMEM_offset_0_alias
	.size		__nv_reservedSMEM_offset_0_alias, 0, 64
	.other		__nv_reservedSMEM_offset_0_alias,@"STO_CUDA_RESERVED_SHARED STV_DEFAULT"
__nv_reservedSMEM_offset_0_alias:
	.zero		0
	.zero		64


//--------------------- .nv.constant0._Z11dot_productPfS_S_ --------------------------
	.section	.nv.constant0._Z11dot_productPfS_S_,"a",@progbits
	.sectionflags	@""
	.align	4
.nv.constant0._Z11dot_productPfS_S_:
	.zero		920


//--------------------- SYMBOLS --------------------------

	.type		.nv.reservedSmem.offset0,@object
	.size		.nv.reservedSmem.offset0,0x4
	.type		.nv.reservedSmem.cap,@object
	.size		.nv.reservedSmem.cap,0x4
